	.headerflags	@"EF_CUDA_TEXMODE_UNIFIED EF_CUDA_64BIT_ADDRESS EF_CUDA_ACCELERATORS EF_CUDA_SM90 EF_CUDA_VIRTUAL_SM(EF_CUDA_SM90)"
	.elftype	@"ET_EXEC"


//--------------------- .nv.info                  --------------------------
	.section	.nv.info,"",@"SHT_CUDA_INFO"
	.align	4


	//----- nvinfo : EIATTR_REGCOUNT
	.align		4
        /*0000*/ 	.byte	0x04, 0x2f
        /*0002*/ 	.short	(.L_3 - .L_2)
	.align		4
.L_2:
        /*0004*/ 	.word	index@(triton_poi_fused__native_batch_norm_legit_no_training_add_relu_17)
        /*0008*/ 	.word	0x00000020


	//----- nvinfo : EIATTR_MIN_STACK_SIZE
	.align		4
.L_3:
        /*000c*/ 	.byte	0x04, 0x12
        /*000e*/ 	.short	(.L_5 - .L_4)
	.align		4
.L_4:
        /*0010*/ 	.word	index@(triton_poi_fused__native_batch_norm_legit_no_training_add_relu_17)
        /*0014*/ 	.word	0x00000000


	//----- nvinfo : EIATTR_FRAME_SIZE
	.align		4
.L_5:
        /*0018*/ 	.byte	0x04, 0x11
        /*001a*/ 	.short	(.L_7 - .L_6)
	.align		4
.L_6:
        /*001c*/ 	.word	index@(triton_poi_fused__native_batch_norm_legit_no_training_add_relu_17)
        /*0020*/ 	.word	0x00000000


	//----- nvinfo : EIATTR_MIN_STACK_SIZE
	.align		4
.L_7:
        /*0024*/ 	.byte	0x04, 0x12
        /*0026*/ 	.short	(.L_9 - .L_8)
	.align		4
.L_8:
        /*0028*/ 	.word	index@(triton_poi_fused__native_batch_norm_legit_no_training_add_relu_17)
        /*002c*/ 	.word	0x00000000
.L_9:


//--------------------- .nv.info.triton_poi_fused__native_batch_norm_legit_no_training_add_relu_17 --------------------------
	.section	.nv.info.triton_poi_fused__native_batch_norm_legit_no_training_add_relu_17,"",@"SHT_CUDA_INFO"
	.sectionflags	@""
	.align	4


	//----- nvinfo : EIATTR_CUDA_API_VERSION
	.align		4
        /*0000*/ 	.byte	0x04, 0x37
        /*0002*/ 	.short	(.L_11 - .L_10)
.L_10:
        /*0004*/ 	.word	0x0000007c


	//----- nvinfo : EIATTR_KPARAM_INFO
	.align		4
.L_11:
        /*0008*/ 	.byte	0x04, 0x17
        /*000a*/ 	.short	(.L_13 - .L_12)
.L_12:
        /*000c*/ 	.word	0x00000000
        /*0010*/ 	.short	0x0007
        /*0012*/ 	.short	0x0038
        /*0014*/ 	.byte	0x00, 0xf0, 0x11, 0x00


	//----- nvinfo : EIATTR_KPARAM_INFO
	.align		4
.L_13:
        /*0018*/ 	.byte	0x04, 0x17
        /*001a*/ 	.short	(.L_15 - .L_14)
.L_14:
        /*001c*/ 	.word	0x00000000
        /*0020*/ 	.short	0x0006
        /*0022*/ 	.short	0x0030
        /*0024*/ 	.byte	0x00, 0xf4, 0x21, 0x00


	//----- nvinfo : EIATTR_KPARAM_INFO
	.align		4
.L_15:
        /*0028*/ 	.byte	0x04, 0x17
        /*002a*/ 	.short	(.L_17 - .L_16)
.L_16:
        /*002c*/ 	.word	0x00000000
        /*0030*/ 	.short	0x0005
        /*0032*/ 	.short	0x0028
        /*0034*/ 	.byte	0x00, 0xf4, 0x21, 0x00


	//----- nvinfo : EIATTR_KPARAM_INFO
	.align		4
.L_17:
        /*0038*/ 	.byte	0x04, 0x17
        /*003a*/ 	.short	(.L_19 - .L_18)
.L_18:
        /*003c*/ 	.word	0x00000000
        /*0040*/ 	.short	0x0004
        /*0042*/ 	.short	0x0020
        /*0044*/ 	.byte	0x00, 0xf4, 0x21, 0x00


	//----- nvinfo : EIATTR_KPARAM_INFO
	.align		4
.L_19:
        /*0048*/ 	.byte	0x04, 0x17
        /*004a*/ 	.short	(.L_21 - .L_20)
.L_20:
        /*004c*/ 	.word	0x00000000
        /*0050*/ 	.short	0x0003
        /*0052*/ 	.short	0x0018
        /*0054*/ 	.byte	0x00, 0xf4, 0x21, 0x00


	//----- nvinfo : EIATTR_KPARAM_INFO
	.align		4
.L_21:
        /*0058*/ 	.byte	0x04, 0x17
        /*005a*/ 	.short	(.L_23 - .L_22)
.L_22:
        /*005c*/ 	.word	0x00000000
        /*0060*/ 	.short	0x0002
        /*0062*/ 	.short	0x0010
        /*0064*/ 	.byte	0x00, 0xf4, 0x21, 0x00


	//----- nvinfo : EIATTR_KPARAM_INFO
	.align		4
.L_23:
        /*0068*/ 	.byte	0x04, 0x17
        /*006a*/ 	.short	(.L_25 - .L_24)
.L_24:
        /*006c*/ 	.word	0x00000000
        /*0070*/ 	.short	0x0001
        /*0072*/ 	.short	0x0008
        /*0074*/ 	.byte	0x00, 0xf4, 0x21, 0x00


	//----- nvinfo : EIATTR_KPARAM_INFO
	.align		4
.L_25:
        /*0078*/ 	.byte	0x04, 0x17
        /*007a*/ 	.short	(.L_27 - .L_26)
.L_26:
        /*007c*/ 	.word	0x00000000
        /*0080*/ 	.short	0x0000
        /*0082*/ 	.short	0x0000
        /*0084*/ 	.byte	0x00, 0xf4, 0x21, 0x00


	//----- nvinfo : EIATTR_SPARSE_MMA_MASK
	.align		4
.L_27:
        /*0088*/ 	.byte	0x03, 0x50
        /*008a*/ 	.short	0x0000


	//----- nvinfo : EIATTR_MAXREG_COUNT
	.align		4
        /*008c*/ 	.byte	0x03, 0x1b
        /*008e*/ 	.short	0x00ff


	//----- nvinfo : EIATTR_EXIT_INSTR_OFFSETS
	.align		4
        /*0090*/ 	.byte	0x04, 0x1c
        /*0092*/ 	.short	(.L_29 - .L_28)


	//   ....[0]....
.L_28:
        /*0094*/ 	.word	0x000007a0


	//----- nvinfo : EIATTR_REQNTID
	.align		4
.L_29:
        /*0098*/ 	.byte	0x04, 0x10
        /*009a*/ 	.short	(.L_31 - .L_30)
.L_30:
        /*009c*/ 	.word	0x00000080
        /*00a0*/ 	.word	0x00000001
        /*00a4*/ 	.word	0x00000001


	//----- nvinfo : EIATTR_CBANK_PARAM_SIZE
	.align		4
.L_31:
        /*00a8*/ 	.byte	0x03, 0x19
        /*00aa*/ 	.short	0x003c


	//----- nvinfo : EIATTR_PARAM_CBANK
	.align		4
        /*00ac*/ 	.byte	0x04, 0x0a
        /*00ae*/ 	.short	(.L_33 - .L_32)
	.align		4
.L_32:
        /*00b0*/ 	.word	index@(.nv.constant0.triton_poi_fused__native_batch_norm_legit_no_training_add_relu_17)
        /*00b4*/ 	.short	0x0210
        /*00b6*/ 	.short	0x003c


	//----- nvinfo : EIATTR_SW_WAR
	.align		4
.L_33:
        /*00b8*/ 	.byte	0x04, 0x36
        /*00ba*/ 	.short	(.L_35 - .L_34)
.L_34:
        /*00bc*/ 	.word	0x00000008
.L_35:


//--------------------- .nv.callgraph             --------------------------
	.section	.nv.callgraph,"",@"SHT_CUDA_CALLGRAPH"
	.align	4
	.sectionentsize	8
	.align		4
        /*0000*/ 	.word	0x00000000
	.align		4
        /*0004*/ 	.word	0xffffffff
	.align		4
        /*0008*/ 	.word	0x00000000
	.align		4
        /*000c*/ 	.word	0xfffffffe
	.align		4
        /*0010*/ 	.word	0x00000000
	.align		4
        /*0014*/ 	.word	0xfffffffd
	.align		4
        /*0018*/ 	.word	0x00000000
	.align		4
        /*001c*/ 	.word	0xfffffffc


//--------------------- .nv.constant4             --------------------------
	.section	.nv.constant4,"a",@progbits
	.align	8
	.align		8
.nv.constant4:
        /*0000*/ 	.dword	_$_str
	.align		8
        /*0008*/ 	.dword	_$_str_$_2


//--------------------- .text.triton_poi_fused__native_batch_norm_legit_no_training_add_relu_17 --------------------------
	.section	.text.triton_poi_fused__native_batch_norm_legit_no_training_add_relu_17,"ax",@progbits
	.align	128
        .global         triton_poi_fused__native_batch_norm_legit_no_training_add_relu_17
        .type           triton_poi_fused__native_batch_norm_legit_no_training_add_relu_17,@function
        .size           triton_poi_fused__native_batch_norm_legit_no_training_add_relu_17,(.L_x_1 - triton_poi_fused__native_batch_norm_legit_no_training_add_relu_17)
        .other          triton_poi_fused__native_batch_norm_legit_no_training_add_relu_17,@"STO_CUDA_ENTRY STV_DEFAULT"
triton_poi_fused__native_batch_norm_legit_no_training_add_relu_17:
.text.triton_poi_fused__native_batch_norm_legit_no_training_add_relu_17:
[----:B------:R-:W-:Y:S01]  /*0000*/  LDC R1, c[0x0][0x28] ;  /* 0x00000a00ff017b82 */ /* 0x000fe20000000800 */
[----:B------:R-:W1:Y:S07]  /*0010*/  S2R R0, SR_TID.X ;  /* 0x0000000000007919 */ /* 0x000e6e0000002100 */
[----:B------:R-:W2:Y:S01]  /*0020*/  LDC.64 R2, c[0x0][0x220] ;  /* 0x00008800ff027b82 */ /* 0x000ea20000000a00 */
[----:B------:R-:W-:Y:S01]  /*0030*/  ULDC.64 UR4, c[0x0][0x208] ;  /* 0x0000820000047ab9 */ /* 0x000fe20000000a00 */
[----:B------:R-:W3:Y:S06]  /*0040*/  S2R R21, SR_CTAID.X ;  /* 0x0000000000157919 */ /* 0x000eec0000002500 */
[----:B------:R-:W4:Y:S08]  /*0050*/  LDC.64 R10, c[0x0][0x218] ;  /* 0x00008600ff0a7b82 */ /* 0x000f300000000a00 */
[----:B------:R-:W5:Y:S08]  /*0060*/  LDC.64 R8, c[0x0][0x210] ;  /* 0x00008400ff087b82 */ /* 0x000f700000000a00 */
[----:B------:R-:W4:Y:S01]  /*0070*/  LDC.64 R28, c[0x0][0x228] ;  /* 0x00008a00ff1c7b82 */ /* 0x000f220000000a00 */
[----:B-1----:R-:W-:-:S07]  /*0080*/  SHF.L.U32 R0, R0, 0x2, RZ ;  /* 0x0000000200007819 */ /* 0x002fce00000006ff */
[----:B------:R-:W1:Y:S01]  /*0090*/  LDC.64 R26, c[0x0][0x230] ;  /* 0x00008c00ff1a7b82 */ /* 0x000e620000000a00 */
[----:B---3--:R-:W-:Y:S02]  /*00a0*/  SHF.R.S32.HI R4, RZ, 0x15, R21 ;  /* 0x00000015ff047819 */ /* 0x008fe40000011415 */
[----:B------:R-:W-:Y:S02]  /*00b0*/  LOP3.LUT R0, R0, 0x1fc, RZ, 0xc0, !PT ;  /* 0x000001fc00007812 */ /* 0x000fe400078ec0ff */
[----:B------:R-:W-:Y:S02]  /*00c0*/  SGXT R4, R4, 0x1 ;  /* 0x000000010404781a */ /* 0x000fe40000000200 */
[----:B------:R-:W-:-:S04]  /*00d0*/  LEA R21, R21, R0, 0xa ;  /* 0x0000000015157211 */ /* 0x000fc800078e50ff */
[----:B------:R-:W-:-:S04]  /*00e0*/  LEA.HI R0, R4, R21, RZ, 0x6 ;  /* 0x0000001504007211 */ /* 0x000fc800078f30ff */
[--C-:B------:R-:W-:Y:S02]  /*00f0*/  SHF.R.S32.HI R15, RZ, 0x6, R0.reuse ;  /* 0x00000006ff0f7819 */ /* 0x100fe40000011400 */
[----:B------:R-:W-:-:S04]  /*0100*/  SHF.R.S32.HI R4, RZ, 0x1f, R0 ;  /* 0x0000001fff047819 */ /* 0x000fc80000011400 */
[----:B------:R-:W-:-:S04]  /*0110*/  LEA.HI R4, R4, R15, RZ, 0x9 ;  /* 0x0000000f04047211 */ /* 0x000fc800078f48ff */
[----:B------:R-:W-:-:S04]  /*0120*/  LOP3.LUT R4, R4, 0xfffffe00, RZ, 0xc0, !PT ;  /* 0xfffffe0004047812 */ /* 0x000fc800078ec0ff */
[----:B------:R-:W-:-:S05]  /*0130*/  IADD3 R15, R15, -R4, RZ ;  /* 0x800000040f0f7210 */ /* 0x000fca0007ffe0ff */
[----:B--2---:R-:W-:-:S06]  /*0140*/  IMAD.WIDE R4, R15, 0x4, R2 ;  /* 0x000000040f047825 */ /* 0x004fcc00078e0202 */
[----:B------:R-:W2:Y:S01]  /*0150*/  LDG.E.EL R4, desc[UR4][R4.64] ;  /* 0x0000000404047981 */ /* 0x000ea2000c2e1900 */
[----:B------:R-:W-:-:S04]  /*0160*/  IADD3 R0, R0, 0x200, RZ ;  /* 0x0000020000007810 */ /* 0x000fc80007ffe0ff */
[--C-:B------:R-:W-:Y:S02]  /*0170*/  SHF.R.S32.HI R13, RZ, 0x6, R0.reuse ;  /* 0x00000006ff0d7819 */ /* 0x100fe40000011400 */
[----:B------:R-:W-:-:S04]  /*0180*/  SHF.R.S32.HI R0, RZ, 0x1f, R0 ;  /* 0x0000001fff007819 */ /* 0x000fc80000011400 */
[----:B------:R-:W-:-:S04]  /*0190*/  LEA.HI R0, R0, R13, RZ, 0x9 ;  /* 0x0000000d00007211 */ /* 0x000fc800078f48ff */
[----:B------:R-:W-:-:S04]  /*01a0*/  LOP3.LUT R0, R0, 0xfffffe00, RZ, 0xc0, !PT ;  /* 0xfffffe0000007812 */ /* 0x000fc800078ec0ff */
[----:B------:R-:W-:-:S05]  /*01b0*/  IADD3 R13, R13, -R0, RZ ;  /* 0x800000000d0d7210 */ /* 0x000fca0007ffe0ff */
[----:B------:R-:W-:-:S05]  /*01c0*/  IMAD.WIDE R2, R13, 0x4, R2 ;  /* 0x000000040d027825 */ /* 0x000fca00078e0202 */
[----:B------:R3:W2:Y:S01]  /*01d0*/  LDG.E.EL R20, desc[UR4][R2.64] ;  /* 0x0000000402147981 */ /* 0x0006a2000c2e1900 */
[----:B----4-:R-:W-:-:S04]  /*01e0*/  IMAD.WIDE R18, R15, 0x4, R10 ;  /* 0x000000040f127825 */ /* 0x010fc800078e020a */
[----:B-----5:R-:W-:Y:S01]  /*01f0*/  IMAD.WIDE R8, R21, 0x4, R8 ;  /* 0x0000000415087825 */ /* 0x020fe200078e0208 */
[----:B------:R-:W4:Y:S01]  /*0200*/  LDG.E.EL R0, desc[UR4][R18.64] ;  /* 0x0000000412007981 */ /* 0x000f22000c2e1900 */
[----:B---3--:R-:W3:Y:S02]  /*0210*/  LDC.64 R2, c[0x0][0x238] ;  /* 0x00008e00ff027b82 */ /* 0x008ee40000000a00 */
[----:B------:R-:W-:-:S04]  /*0220*/  IMAD.WIDE R24, R13, 0x4, R10 ;  /* 0x000000040d187825 */ /* 0x000fc800078e020a */
[--C-:B0-----:R-:W-:Y:S02]  /*0230*/  IMAD.WIDE R16, R15, 0x4, R28.reuse ;  /* 0x000000040f107825 */ /* 0x101fe400078e021c */
[----:B------:R-:W5:Y:S02]  /*0240*/  LDG.E.EL R24, desc[UR4][R24.64] ;  /* 0x0000000418187981 */ /* 0x000f64000c2e1900 */
[----:B------:R-:W-:Y:S02]  /*0250*/  IMAD.WIDE R28, R13, 0x4, R28 ;  /* 0x000000040d1c7825 */ /* 0x000fe400078e021c */
[----:B------:R-:W4:Y:S02]  /*0260*/  LDG.E.EL R22, desc[UR4][R16.64] ;  /* 0x0000000410167981 */ /* 0x000f24000c2e1900 */
[----:B-1----:R-:W-:Y:S02]  /*0270*/  IMAD.WIDE R14, R15, 0x4, R26 ;  /* 0x000000040f0e7825 */ /* 0x002fe400078e021a */
[----:B------:R0:W4:Y:S04]  /*0280*/  LDG.E.EL R25, desc[UR4][R28.64] ;  /* 0x000000041c197981 */ /* 0x000128000c2e1900 */
[----:B------:R-:W4:Y:S01]  /*0290*/  LDG.E.EL R23, desc[UR4][R14.64] ;  /* 0x000000040e177981 */ /* 0x000f22000c2e1900 */
[----:B0-----:R-:W-:Y:S01]  /*02a0*/  HFMA2.MMA R28, -RZ, RZ, 1.625, 0 ;  /* 0x3e800000ff1c7435 */ /* 0x001fe200000001ff */
[----:B---3--:R-:W-:-:S04]  /*02b0*/  IMAD.WIDE R2, R21, 0x4, R2 ;  /* 0x0000000415027825 */ /* 0x008fc800078e0202 */
[----:B------:R-:W-:-:S06]  /*02c0*/  IMAD.WIDE R26, R13, 0x4, R26 ;  /* 0x000000040d1a7825 */ /* 0x000fcc00078e021a */
[----:B------:R0:W3:Y:S01]  /*02d0*/  LDG.E.EL R26, desc[UR4][R26.64] ;  /* 0x000000041a1a7981 */ /* 0x0000e2000c2e1900 */
[----:B--2---:R-:W-:-:S03]  /*02e0*/  FADD R12, R4, 9.9999997473787516356e-06 ;  /* 0x3727c5ac040c7421 */ /* 0x004fc60000000000 */
[----:B------:R-:W4:Y:S03]  /*02f0*/  LDG.E.128 R4, desc[UR4][R8.64] ;  /* 0x0000000408047981 */ /* 0x000f26000c1e1d00 */
[----:B------:R-:W1:Y:S01]  /*0300*/  MUFU.SQRT R12, R12 ;  /* 0x0000000c000c7308 */ /* 0x000e620000002000 */
[----:B------:R-:W5:Y:S01]  /*0310*/  LDG.E.128 R8, desc[UR4][R8.64+0x800] ;  /* 0x0008000408087981 */ /* 0x000f62000c1e1d00 */
[C---:B-1----:R-:W-:Y:S02]  /*0320*/  FSETP.GT.AND P0, PT, R12.reuse, 8.50705917302346158658e+37, PT ;  /* 0x7e8000000c00780b */ /* 0x042fe40003f04000 */
[----:B------:R-:W-:-:S11]  /*0330*/  FSETP.GEU.AND P1, PT, R12, 1.175494350822287508e-38, PT ;  /* 0x008000000c00780b */ /* 0x000fd60003f2e000 */
[----:B------:R-:W-:-:S04]  /*0340*/  @P0 FMUL R12, R12, 0.25 ;  /* 0x3e8000000c0c0820 */ /* 0x000fc80000400000 */
[----:B------:R-:W-:-:S04]  /*0350*/  @!P1 FMUL R12, R12, 16777216 ;  /* 0x4b8000000c0c9820 */ /* 0x000fc80000400000 */
[----:B------:R1:W0:Y:S01]  /*0360*/  MUFU.RCP R18, R12 ;  /* 0x0000000c00127308 */ /* 0x0002220000001000 */
[----:B------:R-:W-:-:S05]  /*0370*/  FSEL R17, R28, 1, P0 ;  /* 0x3f8000001c117808 */ /* 0x000fca0000000000 */
[----:B------:R-:W-:Y:S01]  /*0380*/  @!P1 FMUL R17, R17, 16777216 ;  /* 0x4b80000011119820 */ /* 0x000fe20000400000 */
[----:B-1----:R-:W2:Y:S03]  /*0390*/  LDG.E.128 R12, desc[UR4][R2.64] ;  /* 0x00000004020c7981 */ /* 0x002ea6000c1e1d00 */
[----:B0-----:R-:W-:Y:S02]  /*03a0*/  FMUL R27, R18, R17 ;  /* 0x00000011121b7220 */ /* 0x001fe40000400000 */
[----:B------:R0:W2:Y:S01]  /*03b0*/  LDG.E.128 R16, desc[UR4][R2.64+0x800] ;  /* 0x0008000402107981 */ /* 0x0000a2000c1e1d00 */
[----:B------:R-:W-:-:S04]  /*03c0*/  FADD R20, R20, 9.9999997473787516356e-06 ;  /* 0x3727c5ac14147421 */ /* 0x000fc80000000000 */
[----:B------:R-:W1:Y:S02]  /*03d0*/  MUFU.SQRT R29, R20 ;  /* 0x00000014001d7308 */ /* 0x000e640000002000 */
[C---:B-1----:R-:W-:Y:S02]  /*03e0*/  FSETP.GT.AND P0, PT, R29.reuse, 8.50705917302346158658e+37, PT ;  /* 0x7e8000001d00780b */ /* 0x042fe40003f04000 */
[----:B------:R-:W-:-:S11]  /*03f0*/  FSETP.GEU.AND P1, PT, R29, 1.175494350822287508e-38, PT ;  /* 0x008000001d00780b */ /* 0x000fd60003f2e000 */
[----:B------:R-:W-:-:S04]  /*0400*/  @P0 FMUL R29, R29, 0.25 ;  /* 0x3e8000001d1d0820 */ /* 0x000fc80000400000 */
[----:B------:R-:W-:Y:S01]  /*0410*/  @!P1 FMUL R29, R29, 16777216 ;  /* 0x4b8000001d1d9820 */ /* 0x000fe20000400000 */
[--C-:B----4-:R-:W-:Y:S01]  /*0420*/  FADD R20, R7, -R0.reuse ;  /* 0x8000000007147221 */ /* 0x110fe20000000000 */
[--C-:B------:R-:W-:Y:S01]  /*0430*/  FADD R7, R4, -R0.reuse ;  /* 0x8000000004077221 */ /* 0x100fe20000000000 */
[--C-:B------:R-:W-:Y:S01]  /*0440*/  FADD R6, R6, -R0.reuse ;  /* 0x8000000006067221 */ /* 0x100fe20000000000 */
[----:B------:R-:W-:Y:S02]  /*0450*/  FADD R4, R5, -R0 ;  /* 0x8000000005047221 */ /* 0x000fe40000000000 */
[----:B------:R-:W1:Y:S01]  /*0460*/  MUFU.RCP R0, R29 ;  /* 0x0000001d00007308 */ /* 0x000e620000001000 */
[C---:B0-----:R-:W-:Y:S01]  /*0470*/  FMUL R3, R27.reuse, R20 ;  /* 0x000000141b037220 */ /* 0x041fe20000400000 */
[C---:B------:R-:W-:Y:S01]  /*0480*/  FMUL R2, R27.reuse, R7 ;  /* 0x000000071b027220 */ /* 0x040fe20000400000 */
[C---:B------:R-:W-:Y:S01]  /*0490*/  FMUL R20, R27.reuse, R6 ;  /* 0x000000061b147220 */ /* 0x040fe20000400000 */
[----:B------:R-:W-:Y:S01]  /*04a0*/  FMUL R4, R27, R4 ;  /* 0x000000041b047220 */ /* 0x000fe20000400000 */
[----:B------:R-:W-:Y:S01]  /*04b0*/  FSEL R7, R28, 1, P0 ;  /* 0x3f8000001c077808 */ /* 0x000fe20000000000 */
[C-C-:B------:R-:W-:Y:S01]  /*04c0*/  FFMA R6, R22.reuse, R3, R23.reuse ;  /* 0x0000000316067223 */ /* 0x140fe20000000017 */
[C-C-:B------:R-:W-:Y:S01]  /*04d0*/  FFMA R5, R22.reuse, R20, R23.reuse ;  /* 0x0000001416057223 */ /* 0x140fe20000000017 */
[C-C-:B------:R-:W-:Y:S01]  /*04e0*/  FFMA R4, R22.reuse, R4, R23.reuse ;  /* 0x0000000416047223 */ /* 0x140fe20000000017 */
[----:B------:R-:W-:Y:S01]  /*04f0*/  FFMA R23, R22, R2, R23 ;  /* 0x0000000216177223 */ /* 0x000fe20000000017 */
[----:B------:R-:W-:Y:S01]  /*0500*/  @!P1 FMUL R7, R7, 16777216 ;  /* 0x4b80000007079820 */ /* 0x000fe20000400000 */
[----:B------:R-:W0:Y:S01]  /*0510*/  LDC.64 R2, c[0x0][0x240] ;  /* 0x00009000ff027b82 */ /* 0x000e220000000a00 */
[--C-:B-----5:R-:W-:Y:S01]  /*0520*/  FADD R11, R11, -R24.reuse ;  /* 0x800000180b0b7221 */ /* 0x120fe20000000000 */
[--C-:B------:R-:W-:Y:S01]  /*0530*/  FADD R9, R9, -R24.reuse ;  /* 0x8000001809097221 */ /* 0x100fe20000000000 */
[--C-:B------:R-:W-:Y:S01]  /*0540*/  FADD R27, R8, -R24.reuse ;  /* 0x80000018081b7221 */ /* 0x100fe20000000000 */
[----:B-1----:R-:W-:Y:S01]  /*0550*/  FMUL R0, R0, R7 ;  /* 0x0000000700007220 */ /* 0x002fe20000400000 */
[----:B------:R-:W-:-:S03]  /*0560*/  FADD R7, R10, -R24 ;  /* 0x800000180a077221 */ /* 0x000fc60000000000 */
[C---:B------:R-:W-:Y:S01]  /*0570*/  FMUL R11, R0.reuse, R11 ;  /* 0x0000000b000b7220 */ /* 0x040fe20000400000 */
[C---:B------:R-:W-:Y:S01]  /*0580*/  FMUL R7, R0.reuse, R7 ;  /* 0x0000000700077220 */ /* 0x040fe20000400000 */
[C---:B------:R-:W-:Y:S01]  /*0590*/  FMUL R9, R0.reuse, R9 ;  /* 0x0000000900097220 */ /* 0x040fe20000400000 */
[----:B------:R-:W-:Y:S01]  /*05a0*/  FMUL R27, R0, R27 ;  /* 0x0000001b001b7220 */ /* 0x000fe20000400000 */
[C-C-:B---3--:R-:W-:Y:S01]  /*05b0*/  FFMA R0, R25.reuse, R11, R26.reuse ;  /* 0x0000000b19007223 */ /* 0x148fe2000000001a */
[C-C-:B------:R-:W-:Y:S01]  /*05c0*/  FFMA R7, R25.reuse, R7, R26.reuse ;  /* 0x0000000719077223 */ /* 0x140fe2000000001a */
[C-C-:B------:R-:W-:Y:S01]  /*05d0*/  FFMA R8, R25.reuse, R9, R26.reuse ;  /* 0x0000000919087223 */ /* 0x140fe2000000001a */
[----:B------:R-:W-:Y:S01]  /*05e0*/  FFMA R27, R25, R27, R26 ;  /* 0x0000001b191b7223 */ /* 0x000fe2000000001a */
[----:B--2---:R-:W-:Y:S01]  /*05f0*/  FSETP.GEU.AND P6, PT, R23, -R12, PT ;  /* 0x8000000c1700720b */ /* 0x004fe20003fce000 */
[----:B------:R-:W-:Y:S01]  /*0600*/  FADD R12, R12, R23 ;  /* 0x000000170c0c7221 */ /* 0x000fe20000000000 */
[----:B------:R-:W-:Y:S01]  /*0610*/  FSETP.GEU.AND P0, PT, R4, -R13, PT ;  /* 0x8000000d0400720b */ /* 0x000fe20003f0e000 */
[----:B------:R-:W-:Y:S01]  /*0620*/  FADD R13, R13, R4 ;  /* 0x000000040d0d7221 */ /* 0x000fe20000000000 */
[----:B------:R-:W-:-:S02]  /*0630*/  FSETP.GEU.AND P1, PT, R5, -R14, PT ;  /* 0x8000000e0500720b */ /* 0x000fc40003f2e000 */
[----:B------:R-:W-:Y:S01]  /*0640*/  SEL R4, R12, RZ, P6 ;  /* 0x000000ff0c047207 */ /* 0x000fe20003000000 */
[----:B------:R-:W-:Y:S01]  /*0650*/  FADD R14, R14, R5 ;  /* 0x000000050e0e7221 */ /* 0x000fe20000000000 */
[----:B------:R-:W-:Y:S01]  /*0660*/  FSETP.GEU.AND P2, PT, R6, -R15, PT ;  /* 0x8000000f0600720b */ /* 0x000fe20003f4e000 */
        /* <DEDUP_REMOVED lines=9> */
[----:B0-----:R-:W-:Y:S01]  /*0700*/  IMAD.WIDE R2, R21, 0x4, R2 ;  /* 0x0000000415027825 */ /* 0x001fe200078e0202 */
[----:B------:R-:W-:-:S02]  /*0710*/  SEL R5, R13, RZ, P0 ;  /* 0x000000ff0d057207 */ /* 0x000fc40000000000 */
[----:B------:R-:W-:Y:S02]  /*0720*/  SEL R6, R14, RZ, P1 ;  /* 0x000000ff0e067207 */ /* 0x000fe40000800000 */
[----:B------:R-:W-:Y:S02]  /*0730*/  SEL R7, R15, RZ, P2 ;  /* 0x000000ff0f077207 */ /* 0x000fe40001000000 */
[----:B------:R-:W-:Y:S02]  /*0740*/  SEL R16, R16, RZ, P3 ;  /* 0x000000ff10107207 */ /* 0x000fe40001800000 */
[----:B------:R-:W-:Y:S02]  /*0750*/  SEL R19, R0, RZ, P4 ;  /* 0x000000ff00137207 */ /* 0x000fe40002000000 */
[----:B------:R-:W-:Y:S02]  /*0760*/  SEL R17, R8, RZ, P5 ;  /* 0x000000ff08117207 */ /* 0x000fe40002800000 */
[----:B------:R-:W-:Y:S01]  /*0770*/  SEL R18, R18, RZ, P6 ;  /* 0x000000ff12127207 */ /* 0x000fe20003000000 */
[----:B------:R-:W-:Y:S04]  /*0780*/  STG.E.128 desc[UR4][R2.64], R4 ;  /* 0x0000000402007986 */ /* 0x000fe8000c101d04 */
[----:B------:R-:W-:Y:S01]  /*0790*/  STG.E.128 desc[UR4][R2.64+0x800], R16 ;  /* 0x0008001002007986 */ /* 0x000fe2000c101d04 */
[----:B------:R-:W-:Y:S05]  /*07a0*/  EXIT ;  /* 0x000000000000794d */ /* 0x000fea0003800000 */
.L_x_0:
[----:B------:R-:W-:-:S00]  /*07b0*/  BRA `(.L_x_0) ;  /* 0xfffffffc00fc7947 */ /* 0x000fc0000383ffff */
[----:B------:R-:W-:-:S00]  /*07c0*/  NOP ;  /* 0x0000000000007918 */ /* 0x000fc00000000000 */
        /* <DEDUP_REMOVED lines=11> */
.L_x_1:


//--------------------- .nv.global.init           --------------------------
	.section	.nv.global.init,"aw",@progbits
.nv.global.init:
	.type		_$_str,@object
	.size		_$_str,(_$_str_$_2 - _$_str)
_$_str:
        /*0000*/ 	.byte	0x5f, 0x5f, 0x43, 0x55, 0x44, 0x41, 0x5f, 0x46, 0x54, 0x5a, 0x00
	.type		_$_str_$_2,@object
	.size		_$_str_$_2,(.L_1 - _$_str_$_2)
_$_str_$_2:
        /*000b*/ 	.byte	0x5f, 0x5f, 0x43, 0x55, 0x44, 0x41, 0x5f, 0x50, 0x52, 0x45, 0x43, 0x5f, 0x53, 0x51, 0x52, 0x54
        /*001b*/ 	.byte	0x00
.L_1:


//--------------------- .nv.constant0.triton_poi_fused__native_batch_norm_legit_no_training_add_relu_17 --------------------------
	.section	.nv.constant0.triton_poi_fused__native_batch_norm_legit_no_training_add_relu_17,"a",@progbits
	.sectionflags	@""
	.align	4
.nv.constant0.triton_poi_fused__native_batch_norm_legit_no_training_add_relu_17:
	.zero		588
